//
// Generated by NVIDIA NVVM Compiler
//
// Compiler Build ID: CL-36424714
// Cuda compilation tools, release 13.0, V13.0.88
// Based on NVVM 20.0.0
//

.version 9.0
.target sm_100
.address_size 64

	// .globl	_Z15countCharactersPcPii

.visible .entry _Z15countCharactersPcPii(
	.param .u64 .ptr .align 1 _Z15countCharactersPcPii_param_0,
	.param .u64 .ptr .align 1 _Z15countCharactersPcPii_param_1,
	.param .u32 _Z15countCharactersPcPii_param_2
)
{
	.reg .pred 	%p<3>;
	.reg .b16 	%rs<2>;
	.reg .b32 	%r<7>;
	.reg .b64 	%rd<7>;

	ld.param.u64 	%rd1, [_Z15countCharactersPcPii_param_0];
	ld.param.u64 	%rd2, [_Z15countCharactersPcPii_param_1];
	ld.param.u32 	%r2, [_Z15countCharactersPcPii_param_2];
	mov.u32 	%r3, %ctaid.x;
	mov.u32 	%r4, %ntid.x;
	mov.u32 	%r5, %tid.x;
	mad.lo.s32 	%r1, %r3, %r4, %r5;
	setp.ge.s32 	%p1, %r1, %r2;
	@%p1 bra 	$L__BB0_3;
	cvta.to.global.u64 	%rd3, %rd1;
	cvt.s64.s32 	%rd4, %r1;
	add.s64 	%rd5, %rd3, %rd4;
	ld.global.u8 	%rs1, [%rd5];
	setp.eq.s16 	%p2, %rs1, 0;
	@%p2 bra 	$L__BB0_3;
	cvta.to.global.u64 	%rd6, %rd2;
	atom.global.add.u32 	%r6, [%rd6], 1;
$L__BB0_3:
	ret;

}


// ===== COMPILED SASS (sm_100) =====

	.target	sm_100

	.elftype	@"ET_EXEC"


//--------------------- .note.nv.tkinfo           --------------------------
	.section	.note.nv.tkinfo,"",@"SHT_NOTE"
	.sectionflags	@"SHF_NOTE_NV_TKINFO"
	.tkinfo
        /*0018*/ 	.word	0x00000002
        /*0030*/ 	.string	""
        /*0030*/ 	.string	"ptxas"
        /*0030*/ 	.string	"Cuda compilation tools, release 13.0, V13.0.88"
        /*0030*/ 	.string	"Build cuda_13.0.r13.0/compiler.36424714_0"
        /*0030*/ 	.string	"-arch sm_100 -m 64 "



//--------------------- .note.nv.cuinfo           --------------------------
	.section	.note.nv.cuinfo,"",@"SHT_NOTE"
	.sectionflags	@"SHF_NOTE_NV_CUINFO"
        /*0018*/ 	.short	0x0002
        /*001a*/ 	.short	0x0064
        /*001c*/ 	.short	0x0082
	.zero		2


//--------------------- .nv.info                  --------------------------
	.section	.nv.info,"",@"SHT_CUDA_INFO"
	.align	4


	//----- nvinfo : EIATTR_REGCOUNT
	.align		4
        /*0000*/ 	.byte	0x04, 0x2f
        /*0002*/ 	.short	(.L_1 - .L_0)
	.align		4
.L_0:
        /*0004*/ 	.word	index@(_Z15countCharactersPcPii)
        /*0008*/ 	.word	0x00000008


	//----- nvinfo : EIATTR_FRAME_SIZE
	.align		4
.L_1:
        /*000c*/ 	.byte	0x04, 0x11
        /*000e*/ 	.short	(.L_3 - .L_2)
	.align		4
.L_2:
        /*0010*/ 	.word	index@(_Z15countCharactersPcPii)
        /*0014*/ 	.word	0x00000000


	//----- nvinfo : EIATTR_MIN_STACK_SIZE
	.align		4
.L_3:
        /*0018*/ 	.byte	0x04, 0x12
        /*001a*/ 	.short	(.L_5 - .L_4)
	.align		4
.L_4:
        /*001c*/ 	.word	index@(_Z15countCharactersPcPii)
        /*0020*/ 	.word	0x00000000
.L_5:


//--------------------- .nv.compat                --------------------------
	.section	.nv.compat,"",@"SHT_CUDA_COMPAT_INFO"
	.align	4
        /*0000*/ 	.byte	0x02, 0x09, 0x00, 0x00, 0x02, 0x02, 0x01, 0x00, 0x02, 0x05, 0x05, 0x00, 0x03, 0x07, 0x01, 0x01
        /*0010*/ 	.byte	0x02, 0x03, 0x00, 0x00, 0x02, 0x06, 0x01, 0x00, 0x04, 0x0b, 0x08, 0x00, 0x09, 0x00, 0x00, 0x00
        /*0020*/ 	.byte	0x00, 0x00, 0x00, 0x00


//--------------------- .nv.info._Z15countCharactersPcPii --------------------------
	.section	.nv.info._Z15countCharactersPcPii,"",@"SHT_CUDA_INFO"
	.sectionflags	@""
	.align	4


	//----- nvinfo : EIATTR_CUDA_API_VERSION
	.align		4
        /*0000*/ 	.byte	0x04, 0x37
        /*0002*/ 	.short	(.L_7 - .L_6)
.L_6:
        /*0004*/ 	.word	0x00000082


	//----- nvinfo : EIATTR_KPARAM_INFO
	.align		4
.L_7:
        /*0008*/ 	.byte	0x04, 0x17
        /*000a*/ 	.short	(.L_9 - .L_8)
.L_8:
        /*000c*/ 	.word	0x00000000
        /*0010*/ 	.short	0x0002
        /*0012*/ 	.short	0x0010
        /*0014*/ 	.byte	0x00, 0xf0, 0x11, 0x00


	//----- nvinfo : EIATTR_KPARAM_INFO
	.align		4
.L_9:
        /*0018*/ 	.byte	0x04, 0x17
        /*001a*/ 	.short	(.L_11 - .L_10)
.L_10:
        /*001c*/ 	.word	0x00000000
        /*0020*/ 	.short	0x0001
        /*0022*/ 	.short	0x0008
        /*0024*/ 	.byte	0x00, 0xf5, 0x21, 0x00


	//----- nvinfo : EIATTR_KPARAM_INFO
	.align		4
.L_11:
        /*0028*/ 	.byte	0x04, 0x17
        /*002a*/ 	.short	(.L_13 - .L_12)
.L_12:
        /*002c*/ 	.word	0x00000000
        /*0030*/ 	.short	0x0000
        /*0032*/ 	.short	0x0000
        /*0034*/ 	.byte	0x00, 0xf5, 0x21, 0x00


	//----- nvinfo : EIATTR_SPARSE_MMA_MASK
	.align		4
.L_13:
        /*0038*/ 	.byte	0x03, 0x50
        /*003a*/ 	.short	0x0000


	//----- nvinfo : EIATTR_MAXREG_COUNT
	.align		4
        /*003c*/ 	.byte	0x03, 0x1b
        /*003e*/ 	.short	0x00ff


	//----- nvinfo : EIATTR_MERCURY_ISA_VERSION
	.align		4
        /*0040*/ 	.byte	0x03, 0x5f
        /*0042*/ 	.short	0x0101


	//----- nvinfo : EIATTR_INT_WARP_WIDE_INSTR_OFFSETS
	.align		4
        /*0044*/ 	.byte	0x04, 0x31
        /*0046*/ 	.short	(.L_15 - .L_14)


	//   ....[0]....
.L_14:
        /*0048*/ 	.word	0x00000110


	//----- nvinfo : EIATTR_VRC_CTA_INIT_COUNT
	.align		4
.L_15:
        /*004c*/ 	.byte	0x02, 0x4a
	.zero		1
	.zero		1


	//----- nvinfo : EIATTR_EXIT_INSTR_OFFSETS
	.align		4
        /*0050*/ 	.byte	0x04, 0x1c
        /*0052*/ 	.short	(.L_17 - .L_16)


	//   ....[0]....
.L_16:
        /*0054*/ 	.word	0x00000070


	//   ....[1]....
        /*0058*/ 	.word	0x000000e0


	//   ....[2]....
        /*005c*/ 	.word	0x00000160


	//----- nvinfo : EIATTR_CBANK_PARAM_SIZE
	.align		4
.L_17:
        /*0060*/ 	.byte	0x03, 0x19
        /*0062*/ 	.short	0x0014


	//----- nvinfo : EIATTR_PARAM_CBANK
	.align		4
        /*0064*/ 	.byte	0x04, 0x0a
        /*0066*/ 	.short	(.L_19 - .L_18)
	.align		4
.L_18:
        /*0068*/ 	.word	index@(.nv.constant0._Z15countCharactersPcPii)
        /*006c*/ 	.short	0x0380
        /*006e*/ 	.short	0x0014


	//----- nvinfo : EIATTR_SW_WAR
	.align		4
.L_19:
        /*0070*/ 	.byte	0x04, 0x36
        /*0072*/ 	.short	(.L_21 - .L_20)
.L_20:
        /*0074*/ 	.word	0x00000008
.L_21:


//--------------------- .nv.callgraph             --------------------------
	.section	.nv.callgraph,"",@"SHT_CUDA_CALLGRAPH"
	.align	4
	.sectionentsize	8
	.align		4
        /*0000*/ 	.word	0x00000000
	.align		4
        /*0004*/ 	.word	0xffffffff
	.align		4
        /*0008*/ 	.word	0x00000000
	.align		4
        /*000c*/ 	.word	0xfffffffe
	.align		4
        /*0010*/ 	.word	0x00000000
	.align		4
        /*0014*/ 	.word	0xfffffffd
	.align		4
        /*0018*/ 	.word	0x00000000
	.align		4
        /*001c*/ 	.word	0xfffffffc


//--------------------- .text._Z15countCharactersPcPii --------------------------
	.section	.text._Z15countCharactersPcPii,"ax",@progbits
	.align	128
        .global         _Z15countCharactersPcPii
        .type           _Z15countCharactersPcPii,@function
        .size           _Z15countCharactersPcPii,(.L_x_1 - _Z15countCharactersPcPii)
        .other          _Z15countCharactersPcPii,@"STO_CUDA_ENTRY STV_DEFAULT"
_Z15countCharactersPcPii:
.text._Z15countCharactersPcPii:
[----:B------:R-:W-:Y:S01]  /*0000*/  LDC R1, c[0x0][0x37c] ;  /* 0x0000df00ff017b82 */ /* 0x000fe20000000800 */
[----:B------:R-:W0:Y:S07]  /*0010*/  S2R R3, SR_TID.X ;  /* 0x0000000000037919 */ /* 0x000e2e0000002100 */
[----:B------:R-:W0:Y:S01]  /*0020*/  S2UR UR4, SR_CTAID.X ;  /* 0x00000000000479c3 */ /* 0x000e220000002500 */
[----:B------:R-:W1:Y:S07]  /*0030*/  LDCU UR5, c[0x0][0x390] ;  /* 0x00007200ff0577ac */ /* 0x000e6e0008000800 */
[----:B------:R-:W0:Y:S02]  /*0040*/  LDC R0, c[0x0][0x360] ;  /* 0x0000d800ff007b82 */ /* 0x000e240000000800 */
[----:B0-----:R-:W-:-:S05]  /*0050*/  IMAD R0, R0, UR4, R3 ;  /* 0x0000000400007c24 */ /* 0x001fca000f8e0203 */
[----:B-1----:R-:W-:-:S13]  /*0060*/  ISETP.GE.AND P0, PT, R0, UR5, PT ;  /* 0x0000000500007c0c */ /* 0x002fda000bf06270 */
[----:B------:R-:W-:Y:S05]  /*0070*/  @P0 EXIT ;  /* 0x000000000000094d */ /* 0x000fea0003800000 */
[----:B------:R-:W0:Y:S01]  /*0080*/  LDCU.64 UR6, c[0x0][0x380] ;  /* 0x00007000ff0677ac */ /* 0x000e220008000a00 */
[----:B------:R-:W1:Y:S01]  /*0090*/  LDCU.64 UR4, c[0x0][0x358] ;  /* 0x00006b00ff0477ac */ /* 0x000e620008000a00 */
[----:B0-----:R-:W-:-:S04]  /*00a0*/  IADD3 R2, P0, PT, R0, UR6, RZ ;  /* 0x0000000600027c10 */ /* 0x001fc8000ff1e0ff */
[----:B------:R-:W-:-:S05]  /*00b0*/  LEA.HI.X.SX32 R3, R0, UR7, 0x1, P0 ;  /* 0x0000000700037c11 */ /* 0x000fca00080f0eff */
[----:B-1----:R-:W2:Y:S02]  /*00c0*/  LDG.E.U8 R2, desc[UR4][R2.64] ;  /* 0x0000000402027981 */ /* 0x002ea4000c1e1100 */
[----:B--2---:R-:W-:-:S13]  /*00d0*/  ISETP.NE.AND P0, PT, R2, RZ, PT ;  /* 0x000000ff0200720c */ /* 0x004fda0003f05270 */
[----:B------:R-:W-:Y:S05]  /*00e0*/  @!P0 EXIT ;  /* 0x000000000000894d */ /* 0x000fea0003800000 */
[----:B------:R-:W0:Y:S01]  /*00f0*/  S2R R0, SR_LANEID ;  /* 0x0000000000007919 */ /* 0x000e220000000000 */
[----:B------:R-:W1:Y:S01]  /*0100*/  LDC.64 R2, c[0x0][0x388] ;  /* 0x0000e200ff027b82 */ /* 0x000e620000000a00 */
[----:B------:R-:W-:Y:S02]  /*0110*/  VOTEU.ANY UR6, UPT, PT ;  /* 0x0000000000067886 */ /* 0x000fe400038e0100 */
[----:B------:R-:W-:Y:S02]  /*0120*/  UFLO.U32 UR7, UR6 ;  /* 0x00000006000772bd */ /* 0x000fe400080e0000 */
[----:B------:R-:W1:Y:S04]  /*0130*/  POPC R5, UR6 ;  /* 0x0000000600057d09 */ /* 0x000e680008000000 */
[----:B0-----:R-:W-:-:S13]  /*0140*/  ISETP.EQ.U32.AND P0, PT, R0, UR7, PT ;  /* 0x0000000700007c0c */ /* 0x001fda000bf02070 */
[----:B-1----:R-:W-:Y:S01]  /*0150*/  @P0 REDG.E.ADD.STRONG.GPU desc[UR4][R2.64], R5 ;  /* 0x000000050200098e */ /* 0x002fe2000c12e104 */
[----:B------:R-:W-:Y:S05]  /*0160*/  EXIT ;  /* 0x000000000000794d */ /* 0x000fea0003800000 */
.L_x_0:
[----:B------:R-:W-:-:S00]  /*0170*/  BRA `(.L_x_0) ;  /* 0xfffffffc00fc7947 */ /* 0x000fc0000383ffff */
[----:B------:R-:W-:-:S00]  /*0180*/  NOP ;  /* 0x0000000000007918 */ /* 0x000fc00000000000 */
[----:B------:R-:W-:-:S00]  /*0190*/  NOP ;  /* 0x0000000000007918 */ /* 0x000fc00000000000 */
[----:B------:R-:W-:-:S00]  /*01a0*/  NOP ;  /* 0x0000000000007918 */ /* 0x000fc00000000000 */
[----:B------:R-:W-:-:S00]  /*01b0*/  NOP ;  /* 0x0000000000007918 */ /* 0x000fc00000000000 */
[----:B------:R-:W-:-:S00]  /*01c0*/  NOP ;  /* 0x0000000000007918 */ /* 0x000fc00000000000 */
[----:B------:R-:W-:-:S00]  /*01d0*/  NOP ;  /* 0x0000000000007918 */ /* 0x000fc00000000000 */
[----:B------:R-:W-:-:S00]  /*01e0*/  NOP ;  /* 0x0000000000007918 */ /* 0x000fc00000000000 */
[----:B------:R-:W-:-:S00]  /*01f0*/  NOP ;  /* 0x0000000000007918 */ /* 0x000fc00000000000 */
.L_x_1:


//--------------------- .nv.shared.reserved.0     --------------------------
	.section	.nv.shared.reserved.0,"aw",@nobits
	.weak		__nv_reservedSMEM_offset_0_alias
	.size		__nv_reservedSMEM_offset_0_alias, 0, 64
	.other		__nv_reservedSMEM_offset_0_alias,@"STO_CUDA_RESERVED_SHARED STV_DEFAULT"
__nv_reservedSMEM_offset_0_alias:
	.zero		0
	.zero		64


//--------------------- .nv.constant0._Z15countCharactersPcPii --------------------------
	.section	.nv.constant0._Z15countCharactersPcPii,"a",@progbits
	.sectionflags	@""
	.align	4
.nv.constant0._Z15countCharactersPcPii:
	.zero		916


//--------------------- SYMBOLS --------------------------

	.type		.nv.reservedSmem.offset0,@object
	.size		.nv.reservedSmem.offset0,0x4
